//
// Generated by NVIDIA NVVM Compiler
//
// Compiler Build ID: CL-36424714
// Cuda compilation tools, release 13.0, V13.0.88
// Based on NVVM 20.0.0
//

.version 9.0
.target sm_100
.address_size 64

	// .globl	_Z7calc_piPdlld

.visible .entry _Z7calc_piPdlld(
	.param .u64 .ptr .align 1 _Z7calc_piPdlld_param_0,
	.param .u64 _Z7calc_piPdlld_param_1,
	.param .u64 _Z7calc_piPdlld_param_2,
	.param .f64 _Z7calc_piPdlld_param_3
)
{
	.reg .pred 	%p<8>;
	.reg .b32 	%r<10>;
	.reg .b64 	%rd<37>;
	.reg .b64 	%fd<49>;

	ld.param.u64 	%rd17, [_Z7calc_piPdlld_param_0];
	ld.param.u64 	%rd18, [_Z7calc_piPdlld_param_1];
	ld.param.f64 	%fd8, [_Z7calc_piPdlld_param_3];
	mov.u32 	%r2, %ctaid.x;
	mov.u32 	%r1, %ntid.x;
	mov.u32 	%r3, %tid.x;
	mad.lo.s32 	%r4, %r2, %r1, %r3;
	cvt.s64.s32 	%rd1, %r4;
	setp.le.s64 	%p1, %rd18, %rd1;
	mov.f64 	%fd48, 0d0000000000000000;
	@%p1 bra 	$L__BB0_9;
	mov.u32 	%r5, %nctaid.x;
	mul.lo.s32 	%r6, %r1, %r5;
	cvt.s64.s32 	%rd2, %r6;
	add.s64 	%rd19, %rd2, %rd1;
	max.s64 	%rd20, %rd18, %rd19;
	setp.lt.s64 	%p2, %rd19, %rd18;
	selp.u64 	%rd3, 1, 0, %p2;
	add.s64 	%rd21, %rd19, %rd3;
	sub.s64 	%rd4, %rd20, %rd21;
	or.b64  	%rd22, %rd4, %rd2;
	and.b64  	%rd23, %rd22, -4294967296;
	setp.ne.s64 	%p3, %rd23, 0;
	@%p3 bra 	$L__BB0_3;
	cvt.u32.u64 	%r7, %rd2;
	cvt.u32.u64 	%r8, %rd4;
	div.u32 	%r9, %r8, %r7;
	cvt.u64.u32 	%rd32, %r9;
	bra.uni 	$L__BB0_4;
$L__BB0_3:
	div.u64 	%rd32, %rd4, %rd2;
$L__BB0_4:
	add.s64 	%rd8, %rd32, %rd3;
	and.b64  	%rd24, %rd8, 3;
	setp.eq.s64 	%p4, %rd24, 3;
	mov.f64 	%fd48, 0d0000000000000000;
	mov.u64 	%rd35, %rd1;
	@%p4 bra 	$L__BB0_7;
	add.s64 	%rd25, %rd8, 1;
	and.b64  	%rd33, %rd25, 3;
	mov.f64 	%fd48, 0d0000000000000000;
	mov.u64 	%rd35, %rd1;
$L__BB0_6:
	.pragma "nounroll";
	cvt.rn.f64.s64 	%fd13, %rd35;
	add.f64 	%fd14, %fd13, 0d3FE0000000000000;
	mul.f64 	%fd15, %fd8, %fd14;
	fma.rn.f64 	%fd16, %fd15, %fd15, 0d3FF0000000000000;
	mov.f64 	%fd17, 0d4010000000000000;
	div.rn.f64 	%fd18, %fd17, %fd16;
	add.f64 	%fd48, %fd48, %fd18;
	add.s64 	%rd35, %rd35, %rd2;
	add.s64 	%rd33, %rd33, -1;
	setp.ne.s64 	%p5, %rd33, 0;
	@%p5 bra 	$L__BB0_6;
$L__BB0_7:
	setp.lt.u64 	%p6, %rd8, 3;
	@%p6 bra 	$L__BB0_9;
$L__BB0_8:
	cvt.rn.f64.s64 	%fd19, %rd35;
	add.f64 	%fd20, %fd19, 0d3FE0000000000000;
	mul.f64 	%fd21, %fd8, %fd20;
	fma.rn.f64 	%fd22, %fd21, %fd21, 0d3FF0000000000000;
	mov.f64 	%fd23, 0d4010000000000000;
	div.rn.f64 	%fd24, %fd23, %fd22;
	add.f64 	%fd25, %fd48, %fd24;
	add.s64 	%rd26, %rd35, %rd2;
	cvt.rn.f64.s64 	%fd26, %rd26;
	add.f64 	%fd27, %fd26, 0d3FE0000000000000;
	mul.f64 	%fd28, %fd8, %fd27;
	fma.rn.f64 	%fd29, %fd28, %fd28, 0d3FF0000000000000;
	div.rn.f64 	%fd30, %fd23, %fd29;
	add.f64 	%fd31, %fd25, %fd30;
	add.s64 	%rd27, %rd26, %rd2;
	cvt.rn.f64.s64 	%fd32, %rd27;
	add.f64 	%fd33, %fd32, 0d3FE0000000000000;
	mul.f64 	%fd34, %fd8, %fd33;
	fma.rn.f64 	%fd35, %fd34, %fd34, 0d3FF0000000000000;
	div.rn.f64 	%fd36, %fd23, %fd35;
	add.f64 	%fd37, %fd31, %fd36;
	add.s64 	%rd28, %rd27, %rd2;
	cvt.rn.f64.s64 	%fd38, %rd28;
	add.f64 	%fd39, %fd38, 0d3FE0000000000000;
	mul.f64 	%fd40, %fd8, %fd39;
	fma.rn.f64 	%fd41, %fd40, %fd40, 0d3FF0000000000000;
	div.rn.f64 	%fd42, %fd23, %fd41;
	add.f64 	%fd48, %fd37, %fd42;
	add.s64 	%rd35, %rd28, %rd2;
	setp.lt.s64 	%p7, %rd35, %rd18;
	@%p7 bra 	$L__BB0_8;
$L__BB0_9:
	cvta.to.global.u64 	%rd29, %rd17;
	mul.f64 	%fd43, %fd8, %fd48;
	shl.b64 	%rd30, %rd1, 3;
	add.s64 	%rd31, %rd29, %rd30;
	st.global.f64 	[%rd31], %fd43;
	ret;

}


// ===== COMPILED SASS (sm_100) =====

	.target	sm_100

	.elftype	@"ET_EXEC"


//--------------------- .note.nv.tkinfo           --------------------------
	.section	.note.nv.tkinfo,"",@"SHT_NOTE"
	.sectionflags	@"SHF_NOTE_NV_TKINFO"
	.tkinfo
        /*0018*/ 	.word	0x00000002
        /*0030*/ 	.string	""
        /*0030*/ 	.string	"ptxas"
        /*0030*/ 	.string	"Cuda compilation tools, release 13.0, V13.0.88"
        /*0030*/ 	.string	"Build cuda_13.0.r13.0/compiler.36424714_0"
        /*0030*/ 	.string	"-arch sm_100 -m 64 "



//--------------------- .note.nv.cuinfo           --------------------------
	.section	.note.nv.cuinfo,"",@"SHT_NOTE"
	.sectionflags	@"SHF_NOTE_NV_CUINFO"
        /*0018*/ 	.short	0x0002
        /*001a*/ 	.short	0x0064
        /*001c*/ 	.short	0x0082
	.zero		2


//--------------------- .nv.info                  --------------------------
	.section	.nv.info,"",@"SHT_CUDA_INFO"
	.align	4


	//----- nvinfo : EIATTR_REGCOUNT
	.align		4
        /*0000*/ 	.byte	0x04, 0x2f
        /*0002*/ 	.short	(.L_1 - .L_0)
	.align		4
.L_0:
        /*0004*/ 	.word	index@(_Z7calc_piPdlld)
        /*0008*/ 	.word	0x00000023


	//----- nvinfo : EIATTR_FRAME_SIZE
	.align		4
.L_1:
        /*000c*/ 	.byte	0x04, 0x11
        /*000e*/ 	.short	(.L_3 - .L_2)
	.align		4
.L_2:
        /*0010*/ 	.word	index@($__internal_1_$__cuda_sm20_div_u64)
        /*0014*/ 	.word	0x00000000


	//----- nvinfo : EIATTR_FRAME_SIZE
	.align		4
.L_3:
        /*0018*/ 	.byte	0x04, 0x11
        /*001a*/ 	.short	(.L_5 - .L_4)
	.align		4
.L_4:
        /*001c*/ 	.word	index@($__internal_0_$__cuda_sm20_div_rn_f64_full)
        /*0020*/ 	.word	0x00000000


	//----- nvinfo : EIATTR_FRAME_SIZE
	.align		4
.L_5:
        /*0024*/ 	.byte	0x04, 0x11
        /*0026*/ 	.short	(.L_7 - .L_6)
	.align		4
.L_6:
        /*0028*/ 	.word	index@(_Z7calc_piPdlld)
        /*002c*/ 	.word	0x00000000


	//----- nvinfo : EIATTR_MIN_STACK_SIZE
	.align		4
.L_7:
        /*0030*/ 	.byte	0x04, 0x12
        /*0032*/ 	.short	(.L_9 - .L_8)
	.align		4
.L_8:
        /*0034*/ 	.word	index@(_Z7calc_piPdlld)
        /*0038*/ 	.word	0x00000000
.L_9:


//--------------------- .nv.compat                --------------------------
	.section	.nv.compat,"",@"SHT_CUDA_COMPAT_INFO"
	.align	4
        /*0000*/ 	.byte	0x02, 0x09, 0x00, 0x00, 0x02, 0x02, 0x01, 0x00, 0x02, 0x05, 0x05, 0x00, 0x03, 0x07, 0x01, 0x01
        /*0010*/ 	.byte	0x02, 0x03, 0x00, 0x00, 0x02, 0x06, 0x01, 0x00, 0x04, 0x0b, 0x08, 0x00, 0x01, 0x00, 0x00, 0x00
        /*0020*/ 	.byte	0x00, 0x00, 0x00, 0x00


//--------------------- .nv.info._Z7calc_piPdlld  --------------------------
	.section	.nv.info._Z7calc_piPdlld,"",@"SHT_CUDA_INFO"
	.sectionflags	@""
	.align	4


	//----- nvinfo : EIATTR_CUDA_API_VERSION
	.align		4
        /*0000*/ 	.byte	0x04, 0x37
        /*0002*/ 	.short	(.L_11 - .L_10)
.L_10:
        /*0004*/ 	.word	0x00000082


	//----- nvinfo : EIATTR_KPARAM_INFO
	.align		4
.L_11:
        /*0008*/ 	.byte	0x04, 0x17
        /*000a*/ 	.short	(.L_13 - .L_12)
.L_12:
        /*000c*/ 	.word	0x00000000
        /*0010*/ 	.short	0x0003
        /*0012*/ 	.short	0x0018
        /*0014*/ 	.byte	0x00, 0xf0, 0x21, 0x00


	//----- nvinfo : EIATTR_KPARAM_INFO
	.align		4
.L_13:
        /*0018*/ 	.byte	0x04, 0x17
        /*001a*/ 	.short	(.L_15 - .L_14)
.L_14:
        /*001c*/ 	.word	0x00000000
        /*0020*/ 	.short	0x0002
        /*0022*/ 	.short	0x0010
        /*0024*/ 	.byte	0x00, 0xf0, 0x21, 0x00


	//----- nvinfo : EIATTR_KPARAM_INFO
	.align		4
.L_15:
        /*0028*/ 	.byte	0x04, 0x17
        /*002a*/ 	.short	(.L_17 - .L_16)
.L_16:
        /*002c*/ 	.word	0x00000000
        /*0030*/ 	.short	0x0001
        /*0032*/ 	.short	0x0008
        /*0034*/ 	.byte	0x00, 0xf0, 0x21, 0x00


	//----- nvinfo : EIATTR_KPARAM_INFO
	.align		4
.L_17:
        /*0038*/ 	.byte	0x04, 0x17
        /*003a*/ 	.short	(.L_19 - .L_18)
.L_18:
        /*003c*/ 	.word	0x00000000
        /*0040*/ 	.short	0x0000
        /*0042*/ 	.short	0x0000
        /*0044*/ 	.byte	0x00, 0xf5, 0x21, 0x00


	//----- nvinfo : EIATTR_SPARSE_MMA_MASK
	.align		4
.L_19:
        /*0048*/ 	.byte	0x03, 0x50
        /*004a*/ 	.short	0x0000


	//----- nvinfo : EIATTR_MAXREG_COUNT
	.align		4
        /*004c*/ 	.byte	0x03, 0x1b
        /*004e*/ 	.short	0x00ff


	//----- nvinfo : EIATTR_MERCURY_ISA_VERSION
	.align		4
        /*0050*/ 	.byte	0x03, 0x5f
        /*0052*/ 	.short	0x0101


	//----- nvinfo : EIATTR_VRC_CTA_INIT_COUNT
	.align		4
        /*0054*/ 	.byte	0x02, 0x4a
	.zero		1
	.zero		1


	//----- nvinfo : EIATTR_EXIT_INSTR_OFFSETS
	.align		4
        /*0058*/ 	.byte	0x04, 0x1c
        /*005a*/ 	.short	(.L_21 - .L_20)


	//   ....[0]....
.L_20:
        /*005c*/ 	.word	0x00000e20


	//----- nvinfo : EIATTR_CRS_STACK_SIZE
	.align		4
.L_21:
        /*0060*/ 	.byte	0x04, 0x1e
        /*0062*/ 	.short	(.L_23 - .L_22)
.L_22:
        /*0064*/ 	.word	0x00000000


	//----- nvinfo : EIATTR_CBANK_PARAM_SIZE
	.align		4
.L_23:
        /*0068*/ 	.byte	0x03, 0x19
        /*006a*/ 	.short	0x0020


	//----- nvinfo : EIATTR_PARAM_CBANK
	.align		4
        /*006c*/ 	.byte	0x04, 0x0a
        /*006e*/ 	.short	(.L_25 - .L_24)
	.align		4
.L_24:
        /*0070*/ 	.word	index@(.nv.constant0._Z7calc_piPdlld)
        /*0074*/ 	.short	0x0380
        /*0076*/ 	.short	0x0020


	//----- nvinfo : EIATTR_SW_WAR
	.align		4
.L_25:
        /*0078*/ 	.byte	0x04, 0x36
        /*007a*/ 	.short	(.L_27 - .L_26)
.L_26:
        /*007c*/ 	.word	0x00000008
.L_27:


//--------------------- .nv.callgraph             --------------------------
	.section	.nv.callgraph,"",@"SHT_CUDA_CALLGRAPH"
	.align	4
	.sectionentsize	8
	.align		4
        /*0000*/ 	.word	0x00000000
	.align		4
        /*0004*/ 	.word	0xffffffff
	.align		4
        /*0008*/ 	.word	0x00000000
	.align		4
        /*000c*/ 	.word	0xfffffffe
	.align		4
        /*0010*/ 	.word	0x00000000
	.align		4
        /*0014*/ 	.word	0xfffffffd
	.align		4
        /*0018*/ 	.word	0x00000000
	.align		4
        /*001c*/ 	.word	0xfffffffc


//--------------------- .text._Z7calc_piPdlld     --------------------------
	.section	.text._Z7calc_piPdlld,"ax",@progbits
	.align	128
        .global         _Z7calc_piPdlld
        .type           _Z7calc_piPdlld,@function
        .size           _Z7calc_piPdlld,(.L_x_27 - _Z7calc_piPdlld)
        .other          _Z7calc_piPdlld,@"STO_CUDA_ENTRY STV_DEFAULT"
_Z7calc_piPdlld:
.text._Z7calc_piPdlld:
[----:B------:R-:W-:Y:S01]  /*0000*/  LDC R1, c[0x0][0x37c] ;  /* 0x0000df00ff017b82 */ /* 0x000fe20000000800 */
[----:B------:R-:W0:Y:S07]  /*0010*/  S2R R3, SR_TID.X ;  /* 0x0000000000037919 */ /* 0x000e2e0000002100 */
[----:B------:R-:W0:Y:S01]  /*0020*/  S2UR UR6, SR_CTAID.X ;  /* 0x00000000000679c3 */ /* 0x000e220000002500 */
[----:B------:R-:W1:Y:S01]  /*0030*/  LDCU.64 UR8, c[0x0][0x388] ;  /* 0x00007100ff0877ac */ /* 0x000e620008000a00 */
[----:B------:R-:W-:Y:S01]  /*0040*/  BSSY.RECONVERGENT B0, `(.L_x_0) ;  /* 0x00000d7000007945 */ /* 0x000fe20003800200 */
[----:B------:R-:W-:Y:S01]  /*0050*/  CS2R R24, SRZ ;  /* 0x0000000000187805 */ /* 0x000fe2000001ff00 */
[----:B------:R-:W2:Y:S04]  /*0060*/  LDCU.64 UR4, c[0x0][0x358] ;  /* 0x00006b00ff0477ac */ /* 0x000ea80008000a00 */
[----:B------:R-:W0:Y:S01]  /*0070*/  LDC R4, c[0x0][0x360] ;  /* 0x0000d800ff047b82 */ /* 0x000e220000000800 */
[----:B------:R-:W3:Y:S01]  /*0080*/  LDCU.64 UR10, c[0x0][0x398] ;  /* 0x00007300ff0a77ac */ /* 0x000ee20008000a00 */
[----:B------:R-:W4:Y:S01]  /*0090*/  LDCU.64 UR12, c[0x0][0x398] ;  /* 0x00007300ff0c77ac */ /* 0x000f220008000a00 */
[----:B------:R-:W5:Y:S01]  /*00a0*/  LDCU.64 UR14, c[0x0][0x388] ;  /* 0x00007100ff0e77ac */ /* 0x000f620008000a00 */
[----:B0-----:R-:W-:-:S05]  /*00b0*/  IMAD R2, R4, UR6, R3 ;  /* 0x0000000604027c24 */ /* 0x001fca000f8e0203 */
[----:B-1----:R-:W-:Y:S02]  /*00c0*/  ISETP.GE.U32.AND P0, PT, R2, UR8, PT ;  /* 0x0000000802007c0c */ /* 0x002fe4000bf06070 */
[----:B------:R-:W-:-:S04]  /*00d0*/  SHF.R.S32.HI R3, RZ, 0x1f, R2 ;  /* 0x0000001fff037819 */ /* 0x000fc80000011402 */
[----:B------:R-:W-:-:S13]  /*00e0*/  ISETP.GE.AND.EX P0, PT, R3, UR9, PT, P0 ;  /* 0x0000000903007c0c */ /* 0x000fda000bf06300 */
[----:B--2345:R-:W-:Y:S05]  /*00f0*/  @P0 BRA `(.L_x_1) ;  /* 0x0000000c002c0947 */ /* 0x03cfea0003800000 */
[----:B------:R-:W0:Y:S01]  /*0100*/  LDCU UR6, c[0x0][0x370] ;  /* 0x00006e00ff0677ac */ /* 0x000e220008000800 */
[----:B------:R-:W-:Y:S01]  /*0110*/  BSSY.RECONVERGENT B1, `(.L_x_2) ;  /* 0x0000029000017945 */ /* 0x000fe20003800200 */
[----:B0-----:R-:W-:-:S05]  /*0120*/  IMAD R4, R4, UR6, RZ ;  /* 0x0000000604047c24 */ /* 0x001fca000f8e02ff */
[----:B------:R-:W-:Y:S02]  /*0130*/  IADD3 R0, P1, PT, R2, R4, RZ ;  /* 0x0000000402007210 */ /* 0x000fe40007f3e0ff */
[----:B------:R-:W-:Y:S02]  /*0140*/  SHF.R.S32.HI R5, RZ, 0x1f, R4 ;  /* 0x0000001fff057819 */ /* 0x000fe40000011404 */
[----:B------:R-:W-:-:S03]  /*0150*/  ISETP.GE.U32.AND P0, PT, R0, UR8, PT ;  /* 0x0000000800007c0c */ /* 0x000fc6000bf06070 */
[----:B------:R-:W-:Y:S01]  /*0160*/  IMAD.X R9, R3, 0x1, R5, P1 ;  /* 0x0000000103097824 */ /* 0x000fe200008e0605 */
[----:B------:R-:W-:-:S04]  /*0170*/  ISETP.GT.U32.AND P1, PT, R0, UR8, PT ;  /* 0x0000000800007c0c */ /* 0x000fc8000bf24070 */
[C---:B------:R-:W-:Y:S02]  /*0180*/  ISETP.GE.AND.EX P0, PT, R9.reuse, UR9, PT, P0 ;  /* 0x0000000909007c0c */ /* 0x040fe4000bf06300 */
[C---:B------:R-:W-:Y:S02]  /*0190*/  ISETP.GT.AND.EX P1, PT, R9.reuse, UR9, PT, P1 ;  /* 0x0000000909007c0c */ /* 0x040fe4000bf24310 */
[----:B------:R-:W-:Y:S02]  /*01a0*/  SEL R32, RZ, 0x1, P0 ;  /* 0x00000001ff207807 */ /* 0x000fe40000000000 */
[----:B------:R-:W-:Y:S02]  /*01b0*/  SEL R7, R0, UR8, P1 ;  /* 0x0000000800077c07 */ /* 0x000fe40008800000 */
[----:B------:R-:W-:Y:S02]  /*01c0*/  SEL R6, R9, UR9, P1 ;  /* 0x0000000909067c07 */ /* 0x000fe40008800000 */
[----:B------:R-:W-:-:S04]  /*01d0*/  IADD3 R7, P0, P1, R7, -R0, -R32 ;  /* 0x8000000007077210 */ /* 0x000fc8000791e820 */
[----:B------:R-:W-:-:S04]  /*01e0*/  IADD3.X R6, PT, PT, R6, -0x1, ~R9, P0, P1 ;  /* 0xffffffff06067810 */ /* 0x000fc800007e2c09 */
[----:B------:R-:W-:-:S04]  /*01f0*/  LOP3.LUT R0, R6, R5, RZ, 0xfc, !PT ;  /* 0x0000000506007212 */ /* 0x000fc800078efcff */
[----:B------:R-:W-:-:S13]  /*0200*/  ISETP.NE.U32.AND P0, PT, R0, RZ, PT ;  /* 0x000000ff0000720c */ /* 0x000fda0003f05070 */
[----:B------:R-:W-:Y:S05]  /*0210*/  @P0 BRA `(.L_x_3) ;  /* 0x0000000000500947 */ /* 0x000fea0003800000 */
[----:B------:R-:W0:Y:S01]  /*0220*/  I2F.U32.RP R0, R4 ;  /* 0x0000000400007306 */ /* 0x000e220000209000 */
[----:B------:R-:W-:Y:S01]  /*0230*/  IMAD.MOV R11, RZ, RZ, -R4 ;  /* 0x000000ffff0b7224 */ /* 0x000fe200078e0a04 */
[----:B------:R-:W-:-:S06]  /*0240*/  ISETP.NE.U32.AND P2, PT, R4, RZ, PT ;  /* 0x000000ff0400720c */ /* 0x000fcc0003f45070 */
[----:B0-----:R-:W0:Y:S02]  /*0250*/  MUFU.RCP R0, R0 ;  /* 0x0000000000007308 */ /* 0x001e240000001000 */
[----:B0-----:R-:W-:-:S06]  /*0260*/  VIADD R8, R0, 0xffffffe ;  /* 0x0ffffffe00087836 */ /* 0x001fcc0000000000 */
[----:B------:R0:W1:Y:S02]  /*0270*/  F2I.FTZ.U32.TRUNC.NTZ R9, R8 ;  /* 0x0000000800097305 */ /* 0x000064000021f000 */
[----:B0-----:R-:W-:Y:S02]  /*0280*/  IMAD.MOV.U32 R8, RZ, RZ, RZ ;  /* 0x000000ffff087224 */ /* 0x001fe400078e00ff */
[----:B-1----:R-:W-:-:S04]  /*0290*/  IMAD R11, R11, R9, RZ ;  /* 0x000000090b0b7224 */ /* 0x002fc800078e02ff */
[----:B------:R-:W-:-:S06]  /*02a0*/  IMAD.HI.U32 R6, R9, R11, R8 ;  /* 0x0000000b09067227 */ /* 0x000fcc00078e0008 */
[----:B------:R-:W-:-:S04]  /*02b0*/  IMAD.HI.U32 R6, R6, R7, RZ ;  /* 0x0000000706067227 */ /* 0x000fc800078e00ff */
[----:B------:R-:W-:-:S04]  /*02c0*/  IMAD.MOV R9, RZ, RZ, -R6 ;  /* 0x000000ffff097224 */ /* 0x000fc800078e0a06 */
[----:B------:R-:W-:-:S05]  /*02d0*/  IMAD R7, R4, R9, R7 ;  /* 0x0000000904077224 */ /* 0x000fca00078e0207 */
[----:B------:R-:W-:-:S13]  /*02e0*/  ISETP.GE.U32.AND P0, PT, R7, R4, PT ;  /* 0x000000040700720c */ /* 0x000fda0003f06070 */
[----:B------:R-:W-:Y:S02]  /*02f0*/  @P0 IMAD.IADD R7, R7, 0x1, -R4 ;  /* 0x0000000107070824 */ /* 0x000fe400078e0a04 */
[----:B------:R-:W-:-:S03]  /*0300*/  @P0 VIADD R6, R6, 0x1 ;  /* 0x0000000106060836 */ /* 0x000fc60000000000 */
[----:B------:R-:W-:Y:S01]  /*0310*/  ISETP.GE.U32.AND P1, PT, R7, R4, PT ;  /* 0x000000040700720c */ /* 0x000fe20003f26070 */
[----:B------:R-:W-:-:S12]  /*0320*/  IMAD.MOV.U32 R7, RZ, RZ, RZ ;  /* 0x000000ffff077224 */ /* 0x000fd800078e00ff */
[----:B------:R-:W-:Y:S01]  /*0330*/  @P1 VIADD R6, R6, 0x1 ;  /* 0x0000000106061836 */ /* 0x000fe20000000000 */
[----:B------:R-:W-:Y:S01]  /*0340*/  @!P2 LOP3.LUT R6, RZ, R4, RZ, 0x33, !PT ;  /* 0x00000004ff06a212 */ /* 0x000fe200078e33ff */
[----:B------:R-:W-:Y:S06]  /*0350*/  BRA `(.L_x_4) ;  /* 0x0000000000107947 */ /* 0x000fec0003800000 */
.L_x_3:
[----:B------:R-:W-:-:S07]  /*0360*/  MOV R0, 0x380 ;  /* 0x0000038000007802 */ /* 0x000fce0000000f00 */
[----:B------:R-:W-:Y:S05]  /*0370*/  CALL.REL.NOINC `($__internal_1_$__cuda_sm20_div_u64) ;  /* 0x0000001000247944 */ /* 0x000fea0003c00000 */
[----:B------:R-:W-:Y:S02]  /*0380*/  IMAD.MOV.U32 R6, RZ, RZ, R8 ;  /* 0x000000ffff067224 */ /* 0x000fe400078e0008 */
[----:B------:R-:W-:-:S07]  /*0390*/  IMAD.MOV.U32 R7, RZ, RZ, R9 ;  /* 0x000000ffff077224 */ /* 0x000fce00078e0009 */
.L_x_4:
[----:B------:R-:W-:Y:S05]  /*03a0*/  BSYNC.RECONVERGENT B1 ;  /* 0x0000000000017941 */ /* 0x000fea0003800200 */
.L_x_2:
[----:B------:R-:W-:Y:S01]  /*03b0*/  IADD3 R32, P1, PT, R6, R32, RZ ;  /* 0x0000002006207210 */ /* 0x000fe20007f3e0ff */
[----:B------:R-:W-:Y:S01]  /*03c0*/  BSSY.RECONVERGENT B1, `(.L_x_5) ;  /* 0x0000032000017945 */ /* 0x000fe20003800200 */
[----:B------:R-:W-:Y:S01]  /*03d0*/  IMAD.MOV.U32 R29, RZ, RZ, R2 ;  /* 0x000000ffff1d7224 */ /* 0x000fe200078e0002 */
[----:B------:R-:W-:Y:S02]  /*03e0*/  CS2R R24, SRZ ;  /* 0x0000000000187805 */ /* 0x000fe4000001ff00 */
[----:B------:R-:W-:Y:S01]  /*03f0*/  LOP3.LUT R0, R32, 0x3, RZ, 0xc0, !PT ;  /* 0x0000000320007812 */ /* 0x000fe200078ec0ff */
[----:B------:R-:W-:Y:S02]  /*0400*/  IMAD.X R31, RZ, RZ, R7, P1 ;  /* 0x000000ffff1f7224 */ /* 0x000fe400008e0607 */
[----:B------:R-:W-:Y:S01]  /*0410*/  IMAD.MOV.U32 R28, RZ, RZ, R3 ;  /* 0x000000ffff1c7224 */ /* 0x000fe200078e0003 */
[----:B------:R-:W-:Y:S01]  /*0420*/  ISETP.NE.U32.AND P0, PT, R0, 0x3, PT ;  /* 0x000000030000780c */ /* 0x000fe20003f05070 */
[----:B------:R-:W-:-:S02]  /*0430*/  IMAD.MOV.U32 R6, RZ, RZ, RZ ;  /* 0x000000ffff067224 */ /* 0x000fc400078e00ff */
[----:B------:R-:W-:Y:S01]  /*0440*/  IMAD.MOV.U32 R7, RZ, RZ, 0x40100000 ;  /* 0x40100000ff077424 */ /* 0x000fe200078e00ff */
[----:B------:R-:W-:-:S13]  /*0450*/  ISETP.NE.AND.EX P0, PT, RZ, RZ, PT, P0 ;  /* 0x000000ffff00720c */ /* 0x000fda0003f05300 */
[----:B------:R-:W-:Y:S05]  /*0460*/  @!P0 BRA `(.L_x_6) ;  /* 0x00000000009c8947 */ /* 0x000fea0003800000 */
[----:B------:R-:W-:Y:S01]  /*0470*/  VIADD R22, R32, 0x1 ;  /* 0x0000000120167836 */ /* 0x000fe20000000000 */
[----:B------:R-:W-:Y:S01]  /*0480*/  CS2R R24, SRZ ;  /* 0x0000000000187805 */ /* 0x000fe2000001ff00 */
[----:B------:R-:W-:Y:S02]  /*0490*/  IMAD.MOV.U32 R23, RZ, RZ, RZ ;  /* 0x000000ffff177224 */ /* 0x000fe400078e00ff */
[----:B------:R-:W-:Y:S01]  /*04a0*/  IMAD.MOV.U32 R29, RZ, RZ, R2 ;  /* 0x000000ffff1d7224 */ /* 0x000fe200078e0002 */
[----:B------:R-:W-:Y:S01]  /*04b0*/  LOP3.LUT R22, R22, 0x3, RZ, 0xc0, !PT ;  /* 0x0000000316167812 */ /* 0x000fe200078ec0ff */
[----:B------:R-:W-:-:S07]  /*04c0*/  IMAD.MOV.U32 R28, RZ, RZ, R3 ;  /* 0x000000ffff1c7224 */ /* 0x000fce00078e0003 */
.L_x_9:
[----:B------:R-:W-:Y:S01]  /*04d0*/  IMAD.MOV.U32 R14, RZ, RZ, R29 ;  /* 0x000000ffff0e7224 */ /* 0x000fe200078e001d */
[----:B------:R-:W-:Y:S01]  /*04e0*/  IADD3 R22, P0, PT, R22, -0x1, RZ ;  /* 0xffffffff16167810 */ /* 0x000fe20007f1e0ff */
[----:B------:R-:W-:Y:S01]  /*04f0*/  IMAD.MOV.U32 R15, RZ, RZ, R28 ;  /* 0x000000ffff0f7224 */ /* 0x000fe200078e001c */
[----:B------:R-:W-:Y:S02]  /*0500*/  BSSY.RECONVERGENT B2, `(.L_x_7) ;  /* 0x0000019000027945 */ /* 0x000fe40003800200 */
[----:B------:R-:W-:Y:S01]  /*0510*/  IADD3.X R23, PT, PT, R23, -0x1, RZ, P0, !PT ;  /* 0xffffffff17177810 */ /* 0x000fe200007fe4ff */
[----:B------:R-:W0:Y:S01]  /*0520*/  I2F.F64.S64 R8, R14 ;  /* 0x0000000e00087312 */ /* 0x000e220000301c00 */
[----:B------:R-:W-:-:S04]  /*0530*/  ISETP.NE.U32.AND P0, PT, R22, RZ, PT ;  /* 0x000000ff1600720c */ /* 0x000fc80003f05070 */
[----:B------:R-:W-:Y:S01]  /*0540*/  ISETP.NE.AND.EX P0, PT, R23, RZ, PT, P0 ;  /* 0x000000ff1700720c */ /* 0x000fe20003f05300 */
[----:B0-----:R-:W-:-:S08]  /*0550*/  DADD R8, R8, 0.5 ;  /* 0x3fe0000008087429 */ /* 0x001fd00000000000 */
[----:B------:R-:W-:-:S08]  /*0560*/  DMUL R8, R8, UR10 ;  /* 0x0000000a08087c28 */ /* 0x000fd00008000000 */
[----:B------:R-:W-:Y:S01]  /*0570*/  DFMA R12, R8, R8, 1 ;  /* 0x3ff00000080c742b */ /* 0x000fe20000000008 */
[----:B------:R-:W-:-:S05]  /*0580*/  IMAD.MOV.U32 R8, RZ, RZ, 0x1 ;  /* 0x00000001ff087424 */ /* 0x000fca00078e00ff */
[----:B------:R-:W0:Y:S02]  /*0590*/  MUFU.RCP64H R9, R13 ;  /* 0x0000000d00097308 */ /* 0x000e240000001800 */
[----:B0-----:R-:W-:-:S08]  /*05a0*/  DFMA R10, -R12, R8, 1 ;  /* 0x3ff000000c0a742b */ /* 0x001fd00000000108 */
[----:B------:R-:W-:-:S08]  /*05b0*/  DFMA R10, R10, R10, R10 ;  /* 0x0000000a0a0a722b */ /* 0x000fd0000000000a */
[----:B------:R-:W-:-:S08]  /*05c0*/  DFMA R10, R8, R10, R8 ;  /* 0x0000000a080a722b */ /* 0x000fd00000000008 */
[----:B------:R-:W-:-:S08]  /*05d0*/  DFMA R8, -R12, R10, 1 ;  /* 0x3ff000000c08742b */ /* 0x000fd0000000010a */
[----:B------:R-:W-:-:S08]  /*05e0*/  DFMA R8, R10, R8, R10 ;  /* 0x000000080a08722b */ /* 0x000fd0000000000a */
[----:B------:R-:W-:-:S08]  /*05f0*/  DMUL R10, R8, 4 ;  /* 0x40100000080a7828 */ /* 0x000fd00000000000 */
[----:B------:R-:W-:-:S08]  /*0600*/  DFMA R14, -R12, R10, 4 ;  /* 0x401000000c0e742b */ /* 0x000fd0000000010a */
[----:B------:R-:W-:-:S10]  /*0610*/  DFMA R8, R8, R14, R10 ;  /* 0x0000000e0808722b */ /* 0x000fd4000000000a */
[----:B------:R-:W-:-:S05]  /*0620*/  FFMA R0, RZ, R13, R9 ;  /* 0x0000000dff007223 */ /* 0x000fca0000000009 */
[----:B------:R-:W-:-:S13]  /*0630*/  FSETP.GT.AND P1, PT, |R0|, 1.469367938527859385e-39, PT ;  /* 0x001000000000780b */ /* 0x000fda0003f24200 */
[----:B------:R-:W-:Y:S05]  /*0640*/  @P1 BRA `(.L_x_8) ;  /* 0x0000000000101947 */ /* 0x000fea0003800000 */
[----:B------:R-:W-:-:S07]  /*0650*/  MOV R0, 0x670 ;  /* 0x0000067000007802 */ /* 0x000fce0000000f00 */
[----:B------:R-:W-:Y:S05]  /*0660*/  CALL.REL.NOINC `($__internal_0_$__cuda_sm20_div_rn_f64_full) ;  /* 0x0000000400f07944 */ /* 0x000fea0003c00000 */
[----:B------:R-:W-:Y:S02]  /*0670*/  IMAD.MOV.U32 R8, RZ, RZ, R10 ;  /* 0x000000ffff087224 */ /* 0x000fe400078e000a */
[----:B------:R-:W-:-:S07]  /*0680*/  IMAD.MOV.U32 R9, RZ, RZ, R11 ;  /* 0x000000ffff097224 */ /* 0x000fce00078e000b */
.L_x_8:
[----:B------:R-:W-:Y:S05]  /*0690*/  BSYNC.RECONVERGENT B2 ;  /* 0x0000000000027941 */ /* 0x000fea0003800200 */
.L_x_7:
[----:B------:R-:W-:Y:S01]  /*06a0*/  IADD3 R29, P1, PT, R4, R29, RZ ;  /* 0x0000001d041d7210 */ /* 0x000fe20007f3e0ff */
[----:B------:R-:W-:-:S04]  /*06b0*/  DADD R24, R8, R24 ;  /* 0x0000000008187229 */ /* 0x000fc80000000018 */
[----:B------:R-:W-:Y:S01]  /*06c0*/  IMAD.X R28, R5, 0x1, R28, P1 ;  /* 0x00000001051c7824 */ /* 0x000fe200008e061c */
[----:B------:R-:W-:Y:S07]  /*06d0*/  @P0 BRA `(.L_x_9) ;  /* 0xfffffffc007c0947 */ /* 0x000fee000383ffff */
.L_x_6:
[----:B------:R-:W-:Y:S05]  /*06e0*/  BSYNC.RECONVERGENT B1 ;  /* 0x0000000000017941 */ /* 0x000fea0003800200 */
.L_x_5:
[----:B------:R-:W-:-:S04]  /*06f0*/  ISETP.GE.U32.AND P0, PT, R32, 0x3, PT ;  /* 0x000000032000780c */ /* 0x000fc80003f06070 */
[----:B------:R-:W-:-:S13]  /*0700*/  ISETP.GE.U32.AND.EX P0, PT, R31, RZ, PT, P0 ;  /* 0x000000ff1f00720c */ /* 0x000fda0003f06100 */
[----:B------:R-:W-:Y:S05]  /*0710*/  @!P0 BRA `(.L_x_1) ;  /* 0x0000000400a48947 */ /* 0x000fea0003800000 */
.L_x_18:
[----:B------:R-:W-:Y:S01]  /*0720*/  IMAD.MOV.U32 R14, RZ, RZ, R29 ;  /* 0x000000ffff0e7224 */ /* 0x000fe200078e001d */
[----:B------:R-:W-:Y:S01]  /*0730*/  BSSY.RECONVERGENT B1, `(.L_x_10) ;  /* 0x0000017000017945 */ /* 0x000fe20003800200 */
[----:B------:R-:W-:-:S04]  /*0740*/  IMAD.MOV.U32 R15, RZ, RZ, R28 ;  /* 0x000000ffff0f7224 */ /* 0x000fc800078e001c */
[----:B------:R-:W0:Y:S02]  /*0750*/  I2F.F64.S64 R8, R14 ;  /* 0x0000000e00087312 */ /* 0x000e240000301c00 */
        /* <DEDUP_REMOVED lines=20> */
.L_x_11:
[----:B------:R-:W-:Y:S05]  /*08a0*/  BSYNC.RECONVERGENT B1 ;  /* 0x0000000000017941 */ /* 0x000fea0003800200 */
.L_x_10:
[----:B------:R-:W-:Y:S01]  /*08b0*/  IADD3 R22, P0, PT, R4, R29, RZ ;  /* 0x0000001d04167210 */ /* 0x000fe20007f1e0ff */
[----:B------:R-:W-:Y:S01]  /*08c0*/  BSSY.RECONVERGENT B1, `(.L_x_12) ;  /* 0x0000016000017945 */ /* 0x000fe20003800200 */
[----:B------:R-:W-:-:S03]  /*08d0*/  DADD R24, R8, R24 ;  /* 0x0000000008187229 */ /* 0x000fc60000000018 */
[----:B------:R-:W-:-:S04]  /*08e0*/  IMAD.X R23, R5, 0x1, R28, P0 ;  /* 0x0000000105177824 */ /* 0x000fc800000e061c */
        /* <DEDUP_REMOVED lines=19> */
.L_x_13:
[----:B------:R-:W-:Y:S05]  /*0a20*/  BSYNC.RECONVERGENT B1 ;  /* 0x0000000000017941 */ /* 0x000fea0003800200 */
.L_x_12:
[----:B------:R-:W-:Y:S01]  /*0a30*/  IADD3 R28, P0, PT, R4, R22, RZ ;  /* 0x00000016041c7210 */ /* 0x000fe20007f1e0ff */
[----:B------:R-:W-:Y:S04]  /*0a40*/  BSSY.RECONVERGENT B1, `(.L_x_14) ;  /* 0x0000018000017945 */ /* 0x000fe80003800200 */
[----:B------:R-:W-:Y:S01]  /*0a50*/  IMAD.X R29, R5, 0x1, R23, P0 ;  /* 0x00000001051d7824 */ /* 0x000fe200000e0617 */
[----:B------:R-:W-:-:S03]  /*0a60*/  DADD R22, R24, R10 ;  /* 0x0000000018167229 */ /* 0x000fc6000000000a */
        /* <DEDUP_REMOVED lines=21> */
.L_x_15:
[----:B------:R-:W-:Y:S05]  /*0bc0*/  BSYNC.RECONVERGENT B1 ;  /* 0x0000000000017941 */ /* 0x000fea0003800200 */
.L_x_14:
        /* <DEDUP_REMOVED lines=23> */
.L_x_17:
[----:B------:R-:W-:Y:S05]  /*0d40*/  BSYNC.RECONVERGENT B1 ;  /* 0x0000000000017941 */ /* 0x000fea0003800200 */
.L_x_16:
[----:B------:R-:W-:-:S05]  /*0d50*/  IADD3 R29, P0, PT, R4, R24, RZ ;  /* 0x00000018041d7210 */ /* 0x000fca0007f1e0ff */
[----:B------:R-:W-:Y:S01]  /*0d60*/  IMAD.X R28, R5, 0x1, R25, P0 ;  /* 0x00000001051c7824 */ /* 0x000fe200000e0619 */
[----:B------:R-:W-:Y:S01]  /*0d70*/  ISETP.GE.U32.AND P0, PT, R29, UR14, PT ;  /* 0x0000000e1d007c0c */ /* 0x000fe2000bf06070 */
[----:B------:R-:W-:-:S03]  /*0d80*/  DADD R24, R22, R10 ;  /* 0x0000000016187229 */ /* 0x000fc6000000000a */
[----:B------:R-:W-:-:S13]  /*0d90*/  ISETP.GE.AND.EX P0, PT, R28, UR15, PT, P0 ;  /* 0x0000000f1c007c0c */ /* 0x000fda000bf06300 */
[----:B------:R-:W-:Y:S05]  /*0da0*/  @!P0 BRA `(.L_x_18) ;  /* 0xfffffff8005c8947 */ /* 0x000fea000383ffff */
.L_x_1:
[----:B------:R-:W-:Y:S05]  /*0db0*/  BSYNC.RECONVERGENT B0 ;  /* 0x0000000000007941 */ /* 0x000fea0003800200 */
.L_x_0:
[----:B------:R-:W0:Y:S01]  /*0dc0*/  LDCU.64 UR6, c[0x0][0x380] ;  /* 0x00007000ff0677ac */ /* 0x000e220008000a00 */
[----:B------:R-:W1:Y:S01]  /*0dd0*/  LDCU.64 UR16, c[0x0][0x398] ;  /* 0x00007300ff1077ac */ /* 0x000e620008000a00 */
[----:B0-----:R-:W-:Y:S01]  /*0de0*/  LEA R4, P0, R2, UR6, 0x3 ;  /* 0x0000000602047c11 */ /* 0x001fe2000f8018ff */
[----:B-1----:R-:W-:-:S03]  /*0df0*/  DMUL R24, R24, UR16 ;  /* 0x0000001018187c28 */ /* 0x002fc60008000000 */
[----:B------:R-:W-:-:S05]  /*0e00*/  LEA.HI.X R5, R2, UR7, R3, 0x3, P0 ;  /* 0x0000000702057c11 */ /* 0x000fca00080f1c03 */
[----:B------:R-:W-:Y:S01]  /*0e10*/  STG.E.64 desc[UR4][R4.64], R24 ;  /* 0x0000001804007986 */ /* 0x000fe2000c101b04 */
[----:B------:R-:W-:Y:S05]  /*0e20*/  EXIT ;  /* 0x000000000000794d */ /* 0x000fea0003800000 */
        .weak           $__internal_0_$__cuda_sm20_div_rn_f64_full
        .type           $__internal_0_$__cuda_sm20_div_rn_f64_full,@function
        .size           $__internal_0_$__cuda_sm20_div_rn_f64_full,($__internal_1_$__cuda_sm20_div_u64 - $__internal_0_$__cuda_sm20_div_rn_f64_full)
$__internal_0_$__cuda_sm20_div_rn_f64_full:
[C---:B------:R-:W-:Y:S01]  /*0e30*/  FSETP.GEU.AND P1, PT, |R13|.reuse, 1.469367938527859385e-39, PT ;  /* 0x001000000d00780b */ /* 0x040fe20003f2e200 */
[----:B------:R-:W-:Y:S01]  /*0e40*/  IMAD.MOV.U32 R8, RZ, RZ, 0x1 ;  /* 0x00000001ff087424 */ /* 0x000fe200078e00ff */
[C---:B------:R-:W-:Y:S01]  /*0e50*/  LOP3.LUT R10, R13.reuse, 0x800fffff, RZ, 0xc0, !PT ;  /* 0x800fffff0d0a7812 */ /* 0x040fe200078ec0ff */
[----:B------:R-:W-:Y:S01]  /*0e60*/  IMAD.MOV.U32 R14, RZ, RZ, R6 ;  /* 0x000000ffff0e7224 */ /* 0x000fe200078e0006 */
[----:B------:R-:W-:Y:S02]  /*0e70*/  LOP3.LUT R27, R13, 0x7ff00000, RZ, 0xc0, !PT ;  /* 0x7ff000000d1b7812 */ /* 0x000fe400078ec0ff */
[----:B------:R-:W-:Y:S01]  /*0e80*/  LOP3.LUT R11, R10, 0x3ff00000, RZ, 0xfc, !PT ;  /* 0x3ff000000a0b7812 */ /* 0x000fe200078efcff */
[----:B------:R-:W-:-:S06]  /*0e90*/  IMAD.MOV.U32 R10, RZ, RZ, R12 ;  /* 0x000000ffff0a7224 */ /* 0x000fcc00078e000c */
[----:B------:R-:W-:-:S06]  /*0ea0*/  @!P1 DMUL R10, R12, 8.98846567431157953865e+307 ;  /* 0x7fe000000c0a9828 */ /* 0x000fcc0000000000 */
[----:B------:R-:W0:Y:S02]  /*0eb0*/  MUFU.RCP64H R9, R11 ;  /* 0x0000000b00097308 */ /* 0x000e240000001800 */
[----:B0-----:R-:W-:-:S08]  /*0ec0*/  DFMA R18, R8, -R10, 1 ;  /* 0x3ff000000812742b */ /* 0x001fd0000000080a */
[----:B------:R-:W-:-:S08]  /*0ed0*/  DFMA R18, R18, R18, R18 ;  /* 0x000000121212722b */ /* 0x000fd00000000012 */
[----:B------:R-:W-:Y:S01]  /*0ee0*/  DFMA R18, R8, R18, R8 ;  /* 0x000000120812722b */ /* 0x000fe20000000008 */
[----:B------:R-:W-:Y:S01]  /*0ef0*/  LOP3.LUT R8, R7, 0x7ff00000, RZ, 0xc0, !PT ;  /* 0x7ff0000007087812 */ /* 0x000fe200078ec0ff */
[----:B------:R-:W-:-:S03]  /*0f00*/  IMAD.MOV.U32 R9, RZ, RZ, 0x1ca00000 ;  /* 0x1ca00000ff097424 */ /* 0x000fc600078e00ff */
[----:B------:R-:W-:Y:S01]  /*0f10*/  ISETP.GE.U32.AND P2, PT, R8, R27, PT ;  /* 0x0000001b0800720c */ /* 0x000fe20003f46070 */
[----:B------:R-:W-:Y:S02]  /*0f20*/  IMAD.MOV.U32 R26, RZ, RZ, R8 ;  /* 0x000000ffff1a7224 */ /* 0x000fe400078e0008 */
[----:B------:R-:W-:Y:S01]  /*0f30*/  DFMA R16, R18, -R10, 1 ;  /* 0x3ff000001210742b */ /* 0x000fe2000000080a */
[----:B------:R-:W-:Y:S02]  /*0f40*/  SEL R15, R9, 0x63400000, !P2 ;  /* 0x63400000090f7807 */ /* 0x000fe40005000000 */
[----:B------:R-:W-:Y:S02]  /*0f50*/  FSETP.GEU.AND P2, PT, |R7|, 1.469367938527859385e-39, PT ;  /* 0x001000000700780b */ /* 0x000fe40003f4e200 */
[----:B------:R-:W-:-:S03]  /*0f60*/  LOP3.LUT R15, R15, 0x800fffff, R7, 0xf8, !PT ;  /* 0x800fffff0f0f7812 */ /* 0x000fc600078ef807 */
[----:B------:R-:W-:-:S08]  /*0f70*/  DFMA R16, R18, R16, R18 ;  /* 0x000000101210722b */ /* 0x000fd00000000012 */
[----:B------:R-:W-:Y:S05]  /*0f80*/  @P2 BRA `(.L_x_19) ;  /* 0x0000000000202947 */ /* 0x000fea0003800000 */
[----:B------:R-:W-:Y:S01]  /*0f90*/  LOP3.LUT R19, R13, 0x7ff00000, RZ, 0xc0, !PT ;  /* 0x7ff000000d137812 */ /* 0x000fe200078ec0ff */
[----:B------:R-:W-:-:S03]  /*0fa0*/  IMAD.MOV.U32 R18, RZ, RZ, RZ ;  /* 0x000000ffff127224 */ /* 0x000fc600078e00ff */
[----:B------:R-:W-:-:S04]  /*0fb0*/  ISETP.GE.U32.AND P2, PT, R8, R19, PT ;  /* 0x000000130800720c */ /* 0x000fc80003f46070 */
[----:B------:R-:W-:-:S04]  /*0fc0*/  SEL R19, R9, 0x63400000, !P2 ;  /* 0x6340000009137807 */ /* 0x000fc80005000000 */
[----:B------:R-:W-:-:S04]  /*0fd0*/  LOP3.LUT R19, R19, 0x80000000, R7, 0xf8, !PT ;  /* 0x8000000013137812 */ /* 0x000fc800078ef807 */
[----:B------:R-:W-:-:S06]  /*0fe0*/  LOP3.LUT R19, R19, 0x100000, RZ, 0xfc, !PT ;  /* 0x0010000013137812 */ /* 0x000fcc00078efcff */
[----:B------:R-:W-:-:S10]  /*0ff0*/  DFMA R14, R14, 2, -R18 ;  /* 0x400000000e0e782b */ /* 0x000fd40000000812 */
[----:B------:R-:W-:-:S07]  /*1000*/  LOP3.LUT R26, R15, 0x7ff00000, RZ, 0xc0, !PT ;  /* 0x7ff000000f1a7812 */ /* 0x000fce00078ec0ff */
.L_x_19:
[----:B------:R-:W-:Y:S01]  /*1010*/  @!P1 LOP3.LUT R27, R11, 0x7ff00000, RZ, 0xc0, !PT ;  /* 0x7ff000000b1b9812 */ /* 0x000fe200078ec0ff */
[----:B------:R-:W-:Y:S01]  /*1020*/  VIADD R20, R26, 0xffffffff ;  /* 0xffffffff1a147836 */ /* 0x000fe20000000000 */
[----:B------:R-:W-:Y:S01]  /*1030*/  DMUL R18, R16, R14 ;  /* 0x0000000e10127228 */ /* 0x000fe20000000000 */
[----:B------:R-:W-:Y:S02]  /*1040*/  BSSY.RECONVERGENT B3, `(.L_x_20) ;  /* 0x0000037000037945 */ /* 0x000fe40003800200 */
[----:B------:R-:W-:Y:S01]  /*1050*/  VIADD R30, R27, 0xffffffff ;  /* 0xffffffff1b1e7836 */ /* 0x000fe20000000000 */
[----:B------:R-:W-:-:S04]  /*1060*/  ISETP.GT.U32.AND P1, PT, R20, 0x7feffffe, PT ;  /* 0x7feffffe1400780c */ /* 0x000fc80003f24070 */
[----:B------:R-:W-:Y:S01]  /*1070*/  ISETP.GT.U32.OR P1, PT, R30, 0x7feffffe, P1 ;  /* 0x7feffffe1e00780c */ /* 0x000fe20000f24470 */
[----:B------:R-:W-:-:S08]  /*1080*/  DFMA R20, R18, -R10, R14 ;  /* 0x8000000a1214722b */ /* 0x000fd0000000000e */
[----:B------:R-:W-:-:S04]  /*1090*/  DFMA R20, R16, R20, R18 ;  /* 0x000000141014722b */ /* 0x000fc80000000012 */
[----:B------:R-:W-:Y:S07]  /*10a0*/  @P1 BRA `(.L_x_21) ;  /* 0x00000000006c1947 */ /* 0x000fee0003800000 */
[----:B------:R-:W-:Y:S01]  /*10b0*/  LOP3.LUT R17, R13, 0x7ff00000, RZ, 0xc0, !PT ;  /* 0x7ff000000d117812 */ /* 0x000fe200078ec0ff */
[----:B------:R-:W-:-:S03]  /*10c0*/  IMAD.MOV.U32 R18, RZ, RZ, RZ ;  /* 0x000000ffff127224 */ /* 0x000fc600078e00ff */
[CC--:B------:R-:W-:Y:S02]  /*10d0*/  VIADDMNMX R16, R8.reuse, -R17.reuse, 0xb9600000, !PT ;  /* 0xb960000008107446 */ /* 0x0c0fe40007800911 */
[----:B------:R-:W-:Y:S02]  /*10e0*/  ISETP.GE.U32.AND P1, PT, R8, R17, PT ;  /* 0x000000110800720c */ /* 0x000fe40003f26070 */
[----:B------:R-:W-:Y:S02]  /*10f0*/  VIMNMX R8, PT, PT, R16, 0x46a00000, PT ;  /* 0x46a0000010087848 */ /* 0x000fe40003fe0100 */
[----:B------:R-:W-:-:S05]  /*1100*/  SEL R9, R9, 0x63400000, !P1 ;  /* 0x6340000009097807 */ /* 0x000fca0004800000 */
[----:B------:R-:W-:-:S04]  /*1110*/  IMAD.IADD R8, R8, 0x1, -R9 ;  /* 0x0000000108087824 */ /* 0x000fc800078e0a09 */
[----:B------:R-:W-:-:S06]  /*1120*/  VIADD R19, R8, 0x7fe00000 ;  /* 0x7fe0000008137836 */ /* 0x000fcc0000000000 */
[----:B------:R-:W-:-:S10]  /*1130*/  DMUL R16, R20, R18 ;  /* 0x0000001214107228 */ /* 0x000fd40000000000 */
[----:B------:R-:W-:-:S13]  /*1140*/  FSETP.GTU.AND P1, PT, |R17|, 1.469367938527859385e-39, PT ;  /* 0x001000001100780b */ /* 0x000fda0003f2c200 */
[----:B------:R-:W-:Y:S05]  /*1150*/  @P1 BRA `(.L_x_22) ;  /* 0x0000000000941947 */ /* 0x000fea0003800000 */
[----:B------:R-:W-:Y:S01]  /*1160*/  DFMA R10, R20, -R10, R14 ;  /* 0x8000000a140a722b */ /* 0x000fe2000000000e */
[----:B------:R-:W-:-:S09]  /*1170*/  IMAD.MOV.U32 R18, RZ, RZ, RZ ;  /* 0x000000ffff127224 */ /* 0x000fd200078e00ff */
[C---:B------:R-:W-:Y:S02]  /*1180*/  FSETP.NEU.AND P1, PT, R11.reuse, RZ, PT ;  /* 0x000000ff0b00720b */ /* 0x040fe40003f2d000 */
[----:B------:R-:W-:-:S04]  /*1190*/  LOP3.LUT R13, R11, 0x80000000, R13, 0x48, !PT ;  /* 0x800000000b0d7812 */ /* 0x000fc800078e480d */
[----:B------:R-:W-:-:S07]  /*11a0*/  LOP3.LUT R19, R13, R19, RZ, 0xfc, !PT ;  /* 0x000000130d137212 */ /* 0x000fce00078efcff */
[----:B------:R-:W-:Y:S05]  /*11b0*/  @!P1 BRA `(.L_x_22) ;  /* 0x00000000007c9947 */ /* 0x000fea0003800000 */
[----:B------:R-:W-:Y:S01]  /*11c0*/  IMAD.MOV R11, RZ, RZ, -R8 ;  /* 0x000000ffff0b7224 */ /* 0x000fe200078e0a08 */
[----:B------:R-:W-:Y:S01]  /*11d0*/  DMUL.RP R18, R20, R18 ;  /* 0x0000001214127228 */ /* 0x000fe20000008000 */
[----:B------:R-:W-:Y:S01]  /*11e0*/  IMAD.MOV.U32 R10, RZ, RZ, RZ ;  /* 0x000000ffff0a7224 */ /* 0x000fe200078e00ff */
[----:B------:R-:W-:-:S05]  /*11f0*/  IADD3 R9, PT, PT, -R8, -0x43300000, RZ ;  /* 0xbcd0000008097810 */ /* 0x000fca0007ffe1ff */
[----:B------:R-:W-:-:S03]  /*1200*/  DFMA R10, R16, -R10, R20 ;  /* 0x8000000a100a722b */ /* 0x000fc60000000014 */
[----:B------:R-:W-:-:S07]  /*1210*/  LOP3.LUT R13, R19, R13, RZ, 0x3c, !PT ;  /* 0x0000000d130d7212 */ /* 0x000fce00078e3cff */
[----:B------:R-:W-:-:S04]  /*1220*/  FSETP.NEU.AND P1, PT, |R11|, R9, PT ;  /* 0x000000090b00720b */ /* 0x000fc80003f2d200 */
[----:B------:R-:W-:Y:S02]  /*1230*/  FSEL R16, R18, R16, !P1 ;  /* 0x0000001012107208 */ /* 0x000fe40004800000 */
[----:B------:R-:W-:Y:S01]  /*1240*/  FSEL R17, R13, R17, !P1 ;  /* 0x000000110d117208 */ /* 0x000fe20004800000 */
[----:B------:R-:W-:Y:S06]  /*1250*/  BRA `(.L_x_22) ;  /* 0x0000000000547947 */ /* 0x000fec0003800000 */
.L_x_21:
[----:B------:R-:W-:-:S14]  /*1260*/  DSETP.NAN.AND P1, PT, R6, R6, PT ;  /* 0x000000060600722a */ /* 0x000fdc0003f28000 */
[----:B------:R-:W-:Y:S05]  /*1270*/  @P1 BRA `(.L_x_23) ;  /* 0x0000000000441947 */ /* 0x000fea0003800000 */
[----:B------:R-:W-:-:S14]  /*1280*/  DSETP.NAN.AND P1, PT, R12, R12, PT ;  /* 0x0000000c0c00722a */ /* 0x000fdc0003f28000 */
[----:B------:R-:W-:Y:S05]  /*1290*/  @P1 BRA `(.L_x_24) ;  /* 0x0000000000301947 */ /* 0x000fea0003800000 */
[----:B------:R-:W-:Y:S01]  /*12a0*/  ISETP.NE.AND P1, PT, R26, R27, PT ;  /* 0x0000001b1a00720c */ /* 0x000fe20003f25270 */
[----:B------:R-:W-:Y:S02]  /*12b0*/  IMAD.MOV.U32 R16, RZ, RZ, 0x0 ;  /* 0x00000000ff107424 */ /* 0x000fe400078e00ff */
[----:B------:R-:W-:-:S10]  /*12c0*/  IMAD.MOV.U32 R17, RZ, RZ, -0x80000 ;  /* 0xfff80000ff117424 */ /* 0x000fd400078e00ff */
[----:B------:R-:W-:Y:S05]  /*12d0*/  @!P1 BRA `(.L_x_22) ;  /* 0x0000000000349947 */ /* 0x000fea0003800000 */
[----:B------:R-:W-:Y:S02]  /*12e0*/  ISETP.NE.AND P1, PT, R26, 0x7ff00000, PT ;  /* 0x7ff000001a00780c */ /* 0x000fe40003f25270 */
[----:B------:R-:W-:Y:S02]  /*12f0*/  LOP3.LUT R17, R7, 0x80000000, R13, 0x48, !PT ;  /* 0x8000000007117812 */ /* 0x000fe400078e480d */
[----:B------:R-:W-:-:S13]  /*1300*/  ISETP.EQ.OR P1, PT, R27, RZ, !P1 ;  /* 0x000000ff1b00720c */ /* 0x000fda0004f22670 */
[----:B------:R-:W-:Y:S01]  /*1310*/  @P1 LOP3.LUT R8, R17, 0x7ff00000, RZ, 0xfc, !PT ;  /* 0x7ff0000011081812 */ /* 0x000fe200078efcff */
[----:B------:R-:W-:Y:S02]  /*1320*/  @!P1 IMAD.MOV.U32 R16, RZ, RZ, RZ ;  /* 0x000000ffff109224 */ /* 0x000fe400078e00ff */
[----:B------:R-:W-:Y:S02]  /*1330*/  @P1 IMAD.MOV.U32 R16, RZ, RZ, RZ ;  /* 0x000000ffff101224 */ /* 0x000fe400078e00ff */
[----:B------:R-:W-:Y:S01]  /*1340*/  @P1 IMAD.MOV.U32 R17, RZ, RZ, R8 ;  /* 0x000000ffff111224 */ /* 0x000fe200078e0008 */
[----:B------:R-:W-:Y:S06]  /*1350*/  BRA `(.L_x_22) ;  /* 0x0000000000147947 */ /* 0x000fec0003800000 */
.L_x_24:
[----:B------:R-:W-:Y:S01]  /*1360*/  LOP3.LUT R17, R13, 0x80000, RZ, 0xfc, !PT ;  /* 0x000800000d117812 */ /* 0x000fe200078efcff */
[----:B------:R-:W-:Y:S01]  /*1370*/  IMAD.MOV.U32 R16, RZ, RZ, R12 ;  /* 0x000000ffff107224 */ /* 0x000fe200078e000c */
[----:B------:R-:W-:Y:S06]  /*1380*/  BRA `(.L_x_22) ;  /* 0x0000000000087947 */ /* 0x000fec0003800000 */
.L_x_23:
[----:B------:R-:W-:Y:S01]  /*1390*/  LOP3.LUT R17, R7, 0x80000, RZ, 0xfc, !PT ;  /* 0x0008000007117812 */ /* 0x000fe200078efcff */
[----:B------:R-:W-:-:S07]  /*13a0*/  IMAD.MOV.U32 R16, RZ, RZ, R6 ;  /* 0x000000ffff107224 */ /* 0x000fce00078e0006 */
.L_x_22:
[----:B------:R-:W-:Y:S05]  /*13b0*/  BSYNC.RECONVERGENT B3 ;  /* 0x0000000000037941 */ /* 0x000fea0003800200 */
.L_x_20:
[----:B------:R-:W-:Y:S02]  /*13c0*/  IMAD.MOV.U32 R8, RZ, RZ, R0 ;  /* 0x000000ffff087224 */ /* 0x000fe400078e0000 */
[----:B------:R-:W-:Y:S02]  /*13d0*/  IMAD.MOV.U32 R9, RZ, RZ, 0x0 ;  /* 0x00000000ff097424 */ /* 0x000fe400078e00ff */
[----:B------:R-:W-:Y:S02]  /*13e0*/  IMAD.MOV.U32 R10, RZ, RZ, R16 ;  /* 0x000000ffff0a7224 */ /* 0x000fe400078e0010 */
[----:B------:R-:W-:Y:S01]  /*13f0*/  IMAD.MOV.U32 R11, RZ, RZ, R17 ;  /* 0x000000ffff0b7224 */ /* 0x000fe200078e0011 */
[----:B------:R-:W-:Y:S06]  /*1400*/  RET.REL.NODEC R8 `(_Z7calc_piPdlld) ;  /* 0xffffffe808fc7950 */ /* 0x000fec0003c3ffff */
        .weak           $__internal_1_$__cuda_sm20_div_u64
        .type           $__internal_1_$__cuda_sm20_div_u64,@function
        .size           $__internal_1_$__cuda_sm20_div_u64,(.L_x_27 - $__internal_1_$__cuda_sm20_div_u64)
$__internal_1_$__cuda_sm20_div_u64:
[----:B------:R-:W0:Y:S08]  /*1410*/  I2F.U64.RP R12, R4 ;  /* 0x00000004000c7312 */ /* 0x000e300000309000 */
[----:B0-----:R-:W0:Y:S02]  /*1420*/  MUFU.RCP R12, R12 ;  /* 0x0000000c000c7308 */ /* 0x001e240000001000 */
[----:B0-----:R-:W-:-:S06]  /*1430*/  VIADD R8, R12, 0x1ffffffe ;  /* 0x1ffffffe0c087836 */ /* 0x001fcc0000000000 */
[----:B------:R-:W0:Y:S02]  /*1440*/  F2I.U64.TRUNC R8, R8 ;  /* 0x0000000800087311 */ /* 0x000e24000020d800 */
[----:B0-----:R-:W-:-:S04]  /*1450*/  IMAD.WIDE.U32 R10, R8, R4, RZ ;  /* 0x00000004080a7225 */ /* 0x001fc800078e00ff */
[----:B------:R-:W-:Y:S01]  /*1460*/  IMAD R11, R8, R5, R11 ;  /* 0x00000005080b7224 */ /* 0x000fe200078e020b */
[----:B------:R-:W-:-:S03]  /*1470*/  IADD3 R13, P0, PT, RZ, -R10, RZ ;  /* 0x8000000aff0d7210 */ /* 0x000fc60007f1e0ff */
[----:B------:R-:W-:Y:S02]  /*1480*/  IMAD R11, R9, R4, R11 ;  /* 0x00000004090b7224 */ /* 0x000fe400078e020b */
[----:B------:R-:W-:-:S04]  /*1490*/  IMAD.HI.U32 R10, R8, R13, RZ ;  /* 0x0000000d080a7227 */ /* 0x000fc800078e00ff */
[----:B------:R-:W-:Y:S02]  /*14a0*/  IMAD.X R15, RZ, RZ, ~R11, P0 ;  /* 0x000000ffff0f7224 */ /* 0x000fe400000e0e0b */
[----:B------:R-:W-:Y:S02]  /*14b0*/  IMAD.MOV.U32 R11, RZ, RZ, R8 ;  /* 0x000000ffff0b7224 */ /* 0x000fe400078e0008 */
[-C--:B------:R-:W-:Y:S02]  /*14c0*/  IMAD R17, R9, R15.reuse, RZ ;  /* 0x0000000f09117224 */ /* 0x080fe400078e02ff */
[----:B------:R-:W-:-:S04]  /*14d0*/  IMAD.WIDE.U32 R10, P0, R8, R15, R10 ;  /* 0x0000000f080a7225 */ /* 0x000fc8000780000a */
[----:B------:R-:W-:-:S04]  /*14e0*/  IMAD.HI.U32 R15, R9, R15, RZ ;  /* 0x0000000f090f7227 */ /* 0x000fc800078e00ff */
[----:B------:R-:W-:-:S05]  /*14f0*/  IMAD.HI.U32 R10, P1, R9, R13, R10 ;  /* 0x0000000d090a7227 */ /* 0x000fca000782000a */
[----:B------:R-:W-:Y:S01]  /*1500*/  IADD3 R11, P2, PT, R17, R10, RZ ;  /* 0x0000000a110b7210 */ /* 0x000fe20007f5e0ff */
[----:B------:R-:W-:-:S04]  /*1510*/  IMAD.X R10, R15, 0x1, R9, P0 ;  /* 0x000000010f0a7824 */ /* 0x000fc800000e0609 */
[----:B------:R-:W-:Y:S01]  /*1520*/  IMAD.WIDE.U32 R8, R11, R4, RZ ;  /* 0x000000040b087225 */ /* 0x000fe200078e00ff */
[----:B------:R-:W-:-:S03]  /*1530*/  IADD3.X R13, PT, PT, RZ, RZ, R10, P2, P1 ;  /* 0x000000ffff0d7210 */ /* 0x000fc600017e240a */
[----:B------:R-:W-:Y:S01]  /*1540*/  IMAD R9, R11, R5, R9 ;  /* 0x000000050b097224 */ /* 0x000fe200078e0209 */
[----:B------:R-:W-:-:S03]  /*1550*/  IADD3 R15, P0, PT, RZ, -R8, RZ ;  /* 0x80000008ff0f7210 */ /* 0x000fc60007f1e0ff */
[----:B------:R-:W-:Y:S02]  /*1560*/  IMAD R9, R13, R4, R9 ;  /* 0x000000040d097224 */ /* 0x000fe400078e0209 */
[----:B------:R-:W-:-:S04]  /*1570*/  IMAD.HI.U32 R10, R11, R15, RZ ;  /* 0x0000000f0b0a7227 */ /* 0x000fc800078e00ff */
[----:B------:R-:W-:Y:S02]  /*1580*/  IMAD.X R8, RZ, RZ, ~R9, P0 ;  /* 0x000000ffff087224 */ /* 0x000fe400000e0e09 */
[----:B------:R-:W-:Y:S02]  /*1590*/  IMAD.MOV.U32 R9, RZ, RZ, RZ ;  /* 0x000000ffff097224 */ /* 0x000fe400078e00ff */
[----:B------:R-:W-:-:S04]  /*15a0*/  IMAD.WIDE.U32 R10, P0, R11, R8, R10 ;  /* 0x000000080b0a7225 */ /* 0x000fc8000780000a */
[C---:B------:R-:W-:Y:S02]  /*15b0*/  IMAD R12, R13.reuse, R8, RZ ;  /* 0x000000080d0c7224 */ /* 0x040fe400078e02ff */
[----:B------:R-:W-:-:S04]  /*15c0*/  IMAD.HI.U32 R11, P1, R13, R15, R10 ;  /* 0x0000000f0d0b7227 */ /* 0x000fc8000782000a */
[----:B------:R-:W-:Y:S01]  /*15d0*/  IMAD.HI.U32 R8, R13, R8, RZ ;  /* 0x000000080d087227 */ /* 0x000fe200078e00ff */
[----:B------:R-:W-:-:S03]  /*15e0*/  IADD3 R11, P2, PT, R12, R11, RZ ;  /* 0x0000000b0c0b7210 */ /* 0x000fc60007f5e0ff */
[----:B------:R-:W-:Y:S02]  /*15f0*/  IMAD.X R13, R8, 0x1, R13, P0 ;  /* 0x00000001080d7824 */ /* 0x000fe400000e060d */
[----:B------:R-:W-:-:S03]  /*1600*/  IMAD.HI.U32 R8, R11, R7, RZ ;  /* 0x000000070b087227 */ /* 0x000fc600078e00ff */
[----:B------:R-:W-:Y:S01]  /*1610*/  IADD3.X R13, PT, PT, RZ, RZ, R13, P2, P1 ;  /* 0x000000ffff0d7210 */ /* 0x000fe200017e240d */
[----:B------:R-:W-:-:S04]  /*1620*/  IMAD.WIDE.U32 R8, R11, R6, R8 ;  /* 0x000000060b087225 */ /* 0x000fc800078e0008 */
[C---:B------:R-:W-:Y:S02]  /*1630*/  IMAD R11, R13.reuse, R6, RZ ;  /* 0x000000060d0b7224 */ /* 0x040fe400078e02ff */
[----:B------:R-:W-:-:S04]  /*1640*/  IMAD.HI.U32 R8, P0, R13, R7, R8 ;  /* 0x000000070d087227 */ /* 0x000fc80007800008 */
[----:B------:R-:W-:Y:S01]  /*1650*/  IMAD.HI.U32 R10, R13, R6, RZ ;  /* 0x000000060d0a7227 */ /* 0x000fe200078e00ff */
[----:B------:R-:W-:-:S03]  /*1660*/  IADD3 R11, P1, PT, R11, R8, RZ ;  /* 0x000000080b0b7210 */ /* 0x000fc60007f3e0ff */
[----:B------:R-:W-:Y:S02]  /*1670*/  IMAD.X R10, RZ, RZ, R10, P0 ;  /* 0x000000ffff0a7224 */ /* 0x000fe400000e060a */
[----:B------:R-:W-:-:S04]  /*1680*/  IMAD.WIDE.U32 R8, R11, R4, RZ ;  /* 0x000000040b087225 */ /* 0x000fc800078e00ff */
[----:B------:R-:W-:Y:S01]  /*1690*/  IMAD.X R13, RZ, RZ, R10, P1 ;  /* 0x000000ffff0d7224 */ /* 0x000fe200008e060a */
[----:B------:R-:W-:Y:S01]  /*16a0*/  IADD3 R15, P1, PT, -R8, R7, RZ ;  /* 0x00000007080f7210 */ /* 0x000fe20007f3e1ff */
[----:B------:R-:W-:-:S03]  /*16b0*/  IMAD R9, R11, R5, R9 ;  /* 0x000000050b097224 */ /* 0x000fc600078e0209 */
[-C--:B------:R-:W-:Y:S01]  /*16c0*/  ISETP.GE.U32.AND P0, PT, R15, R4.reuse, PT ;  /* 0x000000040f00720c */ /* 0x080fe20003f06070 */
[----:B------:R-:W-:Y:S01]  /*16d0*/  IMAD R9, R13, R4, R9 ;  /* 0x000000040d097224 */ /* 0x000fe200078e0209 */
[----:B------:R-:W-:-:S03]  /*16e0*/  IADD3 R7, P2, PT, -R4, R15, RZ ;  /* 0x0000000f04077210 */ /* 0x000fc60007f5e1ff */
[----:B------:R-:W-:Y:S01]  /*16f0*/  IMAD.X R12, R6, 0x1, ~R9, P1 ;  /* 0x00000001060c7824 */ /* 0x000fe200008e0e09 */
[----:B------:R-:W-:-:S03]  /*1700*/  IADD3 R6, P1, PT, R11, 0x1, RZ ;  /* 0x000000010b067810 */ /* 0x000fc60007f3e0ff */
[C---:B------:R-:W-:Y:S01]  /*1710*/  IMAD.X R10, R12.reuse, 0x1, ~R5, P2 ;  /* 0x000000010c0a7824 */ /* 0x040fe200010e0e05 */
[----:B------:R-:W-:Y:S01]  /*1720*/  ISETP.GE.U32.AND.EX P0, PT, R12, R5, PT, P0 ;  /* 0x000000050c00720c */ /* 0x000fe20003f06100 */
[----:B------:R-:W-:Y:S01]  /*1730*/  IMAD.X R8, RZ, RZ, R13, P1 ;  /* 0x000000ffff087224 */ /* 0x000fe200008e060d */
[----:B------:R-:W-:Y:S02]  /*1740*/  ISETP.NE.U32.AND P1, PT, R4, RZ, PT ;  /* 0x000000ff0400720c */ /* 0x000fe40003f25070 */
[----:B------:R-:W-:Y:S02]  /*1750*/  SEL R11, R6, R11, P0 ;  /* 0x0000000b060b7207 */ /* 0x000fe40000000000 */
[----:B------:R-:W-:Y:S02]  /*1760*/  SEL R7, R7, R15, P0 ;  /* 0x0000000f07077207 */ /* 0x000fe40000000000 */
[----:B------:R-:W-:Y:S02]  /*1770*/  SEL R6, R8, R13, P0 ;  /* 0x0000000d08067207 */ /* 0x000fe40000000000 */
[----:B------:R-:W-:-:S02]  /*1780*/  IADD3 R8, P2, PT, R11, 0x1, RZ ;  /* 0x000000010b087810 */ /* 0x000fc40007f5e0ff */
[----:B------:R-:W-:Y:S02]  /*1790*/  SEL R10, R10, R12, P0 ;  /* 0x0000000c0a0a7207 */ /* 0x000fe40000000000 */
[----:B------:R-:W-:Y:S01]  /*17a0*/  ISETP.GE.U32.AND P0, PT, R7, R4, PT ;  /* 0x000000040700720c */ /* 0x000fe20003f06070 */
[----:B------:R-:W-:Y:S01]  /*17b0*/  IMAD.X R9, RZ, RZ, R6, P2 ;  /* 0x000000ffff097224 */ /* 0x000fe200010e0606 */
[----:B------:R-:W-:Y:S01]  /*17c0*/  ISETP.NE.AND.EX P1, PT, R5, RZ, PT, P1 ;  /* 0x000000ff0500720c */ /* 0x000fe20003f25310 */
[----:B------:R-:W-:Y:S01]  /*17d0*/  IMAD.MOV.U32 R7, RZ, RZ, 0x0 ;  /* 0x00000000ff077424 */ /* 0x000fe200078e00ff */
[----:B------:R-:W-:-:S04]  /*17e0*/  ISETP.GE.U32.AND.EX P0, PT, R10, R5, PT, P0 ;  /* 0x000000050a00720c */ /* 0x000fc80003f06100 */
[----:B------:R-:W-:Y:S01]  /*17f0*/  SEL R9, R9, R6, P0 ;  /* 0x0000000609097207 */ /* 0x000fe20000000000 */
[----:B------:R-:W-:Y:S01]  /*1800*/  IMAD.MOV.U32 R6, RZ, RZ, R0 ;  /* 0x000000ffff067224 */ /* 0x000fe200078e0000 */
[----:B------:R-:W-:Y:S02]  /*1810*/  SEL R8, R8, R11, P0 ;  /* 0x0000000b08087207 */ /* 0x000fe40000000000 */
[----:B------:R-:W-:Y:S02]  /*1820*/  SEL R9, R9, 0xffffffff, P1 ;  /* 0xffffffff09097807 */ /* 0x000fe40000800000 */
[----:B------:R-:W-:Y:S01]  /*1830*/  SEL R8, R8, 0xffffffff, P1 ;  /* 0xffffffff08087807 */ /* 0x000fe20000800000 */
[----:B------:R-:W-:Y:S06]  /*1840*/  RET.REL.NODEC R6 `(_Z7calc_piPdlld) ;  /* 0xffffffe406ec7950 */ /* 0x000fec0003c3ffff */
.L_x_25:
[----:B------:R-:W-:-:S00]  /*1850*/  BRA `(.L_x_25) ;  /* 0xfffffffc00fc7947 */ /* 0x000fc0000383ffff */
[----:B------:R-:W-:-:S00]  /*1860*/  NOP ;  /* 0x0000000000007918 */ /* 0x000fc00000000000 */
        /* <DEDUP_REMOVED lines=9> */
.L_x_27:


//--------------------- .nv.shared.reserved.0     --------------------------
	.section	.nv.shared.reserved.0,"aw",@nobits
	.weak		__nv_reservedSMEM_offset_0_alias
	.size		__nv_reservedSMEM_offset_0_alias, 0, 64
	.other		__nv_reservedSMEM_offset_0_alias,@"STO_CUDA_RESERVED_SHARED STV_DEFAULT"
__nv_reservedSMEM_offset_0_alias:
	.zero		0
	.zero		64


//--------------------- .nv.constant0._Z7calc_piPdlld --------------------------
	.section	.nv.constant0._Z7calc_piPdlld,"a",@progbits
	.sectionflags	@""
	.align	4
.nv.constant0._Z7calc_piPdlld:
	.zero		928


//--------------------- SYMBOLS --------------------------

	.type		.nv.reservedSmem.offset0,@object
	.size		.nv.reservedSmem.offset0,0x4
